	.headerflags	@"EF_CUDA_TEXMODE_UNIFIED EF_CUDA_64BIT_ADDRESS EF_CUDA_ACCELERATORS EF_CUDA_SM90 EF_CUDA_VIRTUAL_SM(EF_CUDA_SM90)"
	.elftype	@"ET_EXEC"


//--------------------- .nv.info                  --------------------------
	.section	.nv.info,"",@"SHT_CUDA_INFO"
	.align	4


	//----- nvinfo : EIATTR_REGCOUNT
	.align		4
        /*0000*/ 	.byte	0x04, 0x2f
        /*0002*/ 	.short	(.L_3 - .L_2)
	.align		4
.L_2:
        /*0004*/ 	.word	index@(triton_poi_fused__native_batch_norm_legit_no_training_relu_14)
        /*0008*/ 	.word	0x00000020


	//----- nvinfo : EIATTR_MIN_STACK_SIZE
	.align		4
.L_3:
        /*000c*/ 	.byte	0x04, 0x12
        /*000e*/ 	.short	(.L_5 - .L_4)
	.align		4
.L_4:
        /*0010*/ 	.word	index@(triton_poi_fused__native_batch_norm_legit_no_training_relu_14)
        /*0014*/ 	.word	0x00000000


	//----- nvinfo : EIATTR_FRAME_SIZE
	.align		4
.L_5:
        /*0018*/ 	.byte	0x04, 0x11
        /*001a*/ 	.short	(.L_7 - .L_6)
	.align		4
.L_6:
        /*001c*/ 	.word	index@(triton_poi_fused__native_batch_norm_legit_no_training_relu_14)
        /*0020*/ 	.word	0x00000000


	//----- nvinfo : EIATTR_MIN_STACK_SIZE
	.align		4
.L_7:
        /*0024*/ 	.byte	0x04, 0x12
        /*0026*/ 	.short	(.L_9 - .L_8)
	.align		4
.L_8:
        /*0028*/ 	.word	index@(triton_poi_fused__native_batch_norm_legit_no_training_relu_14)
        /*002c*/ 	.word	0x00000000
.L_9:


//--------------------- .nv.info.triton_poi_fused__native_batch_norm_legit_no_training_relu_14 --------------------------
	.section	.nv.info.triton_poi_fused__native_batch_norm_legit_no_training_relu_14,"",@"SHT_CUDA_INFO"
	.sectionflags	@""
	.align	4


	//----- nvinfo : EIATTR_CUDA_API_VERSION
	.align		4
        /*0000*/ 	.byte	0x04, 0x37
        /*0002*/ 	.short	(.L_11 - .L_10)
.L_10:
        /*0004*/ 	.word	0x0000007c


	//----- nvinfo : EIATTR_KPARAM_INFO
	.align		4
.L_11:
        /*0008*/ 	.byte	0x04, 0x17
        /*000a*/ 	.short	(.L_13 - .L_12)
.L_12:
        /*000c*/ 	.word	0x00000000
        /*0010*/ 	.short	0x0006
        /*0012*/ 	.short	0x0030
        /*0014*/ 	.byte	0x00, 0xf0, 0x11, 0x00


	//----- nvinfo : EIATTR_KPARAM_INFO
	.align		4
.L_13:
        /*0018*/ 	.byte	0x04, 0x17
        /*001a*/ 	.short	(.L_15 - .L_14)
.L_14:
        /*001c*/ 	.word	0x00000000
        /*0020*/ 	.short	0x0005
        /*0022*/ 	.short	0x0028
        /*0024*/ 	.byte	0x00, 0xf4, 0x21, 0x00


	//----- nvinfo : EIATTR_KPARAM_INFO
	.align		4
.L_15:
        /*0028*/ 	.byte	0x04, 0x17
        /*002a*/ 	.short	(.L_17 - .L_16)
.L_16:
        /*002c*/ 	.word	0x00000000
        /*0030*/ 	.short	0x0004
        /*0032*/ 	.short	0x0020
        /*0034*/ 	.byte	0x00, 0xf4, 0x21, 0x00


	//----- nvinfo : EIATTR_KPARAM_INFO
	.align		4
.L_17:
        /*0038*/ 	.byte	0x04, 0x17
        /*003a*/ 	.short	(.L_19 - .L_18)
.L_18:
        /*003c*/ 	.word	0x00000000
        /*0040*/ 	.short	0x0003
        /*0042*/ 	.short	0x0018
        /*0044*/ 	.byte	0x00, 0xf4, 0x21, 0x00


	//----- nvinfo : EIATTR_KPARAM_INFO
	.align		4
.L_19:
        /*0048*/ 	.byte	0x04, 0x17
        /*004a*/ 	.short	(.L_21 - .L_20)
.L_20:
        /*004c*/ 	.word	0x00000000
        /*0050*/ 	.short	0x0002
        /*0052*/ 	.short	0x0010
        /*0054*/ 	.byte	0x00, 0xf4, 0x21, 0x00


	//----- nvinfo : EIATTR_KPARAM_INFO
	.align		4
.L_21:
        /*0058*/ 	.byte	0x04, 0x17
        /*005a*/ 	.short	(.L_23 - .L_22)
.L_22:
        /*005c*/ 	.word	0x00000000
        /*0060*/ 	.short	0x0001
        /*0062*/ 	.short	0x0008
        /*0064*/ 	.byte	0x00, 0xf4, 0x21, 0x00


	//----- nvinfo : EIATTR_KPARAM_INFO
	.align		4
.L_23:
        /*0068*/ 	.byte	0x04, 0x17
        /*006a*/ 	.short	(.L_25 - .L_24)
.L_24:
        /*006c*/ 	.word	0x00000000
        /*0070*/ 	.short	0x0000
        /*0072*/ 	.short	0x0000
        /*0074*/ 	.byte	0x00, 0xf4, 0x21, 0x00


	//----- nvinfo : EIATTR_SPARSE_MMA_MASK
	.align		4
.L_25:
        /*0078*/ 	.byte	0x03, 0x50
        /*007a*/ 	.short	0x0000


	//----- nvinfo : EIATTR_MAXREG_COUNT
	.align		4
        /*007c*/ 	.byte	0x03, 0x1b
        /*007e*/ 	.short	0x00ff


	//----- nvinfo : EIATTR_EXIT_INSTR_OFFSETS
	.align		4
        /*0080*/ 	.byte	0x04, 0x1c
        /*0082*/ 	.short	(.L_27 - .L_26)


	//   ....[0]....
.L_26:
        /*0084*/ 	.word	0x00000710


	//----- nvinfo : EIATTR_REQNTID
	.align		4
.L_27:
        /*0088*/ 	.byte	0x04, 0x10
        /*008a*/ 	.short	(.L_29 - .L_28)
.L_28:
        /*008c*/ 	.word	0x00000080
        /*0090*/ 	.word	0x00000001
        /*0094*/ 	.word	0x00000001


	//----- nvinfo : EIATTR_CBANK_PARAM_SIZE
	.align		4
.L_29:
        /*0098*/ 	.byte	0x03, 0x19
        /*009a*/ 	.short	0x0034


	//----- nvinfo : EIATTR_PARAM_CBANK
	.align		4
        /*009c*/ 	.byte	0x04, 0x0a
        /*009e*/ 	.short	(.L_31 - .L_30)
	.align		4
.L_30:
        /*00a0*/ 	.word	index@(.nv.constant0.triton_poi_fused__native_batch_norm_legit_no_training_relu_14)
        /*00a4*/ 	.short	0x0210
        /*00a6*/ 	.short	0x0034


	//----- nvinfo : EIATTR_SW_WAR
	.align		4
.L_31:
        /*00a8*/ 	.byte	0x04, 0x36
        /*00aa*/ 	.short	(.L_33 - .L_32)
.L_32:
        /*00ac*/ 	.word	0x00000008
.L_33:


//--------------------- .nv.callgraph             --------------------------
	.section	.nv.callgraph,"",@"SHT_CUDA_CALLGRAPH"
	.align	4
	.sectionentsize	8
	.align		4
        /*0000*/ 	.word	0x00000000
	.align		4
        /*0004*/ 	.word	0xffffffff
	.align		4
        /*0008*/ 	.word	0x00000000
	.align		4
        /*000c*/ 	.word	0xfffffffe
	.align		4
        /*0010*/ 	.word	0x00000000
	.align		4
        /*0014*/ 	.word	0xfffffffd
	.align		4
        /*0018*/ 	.word	0x00000000
	.align		4
        /*001c*/ 	.word	0xfffffffc


//--------------------- .nv.constant4             --------------------------
	.section	.nv.constant4,"a",@progbits
	.align	8
	.align		8
.nv.constant4:
        /*0000*/ 	.dword	_$_str
	.align		8
        /*0008*/ 	.dword	_$_str_$_2


//--------------------- .text.triton_poi_fused__native_batch_norm_legit_no_training_relu_14 --------------------------
	.section	.text.triton_poi_fused__native_batch_norm_legit_no_training_relu_14,"ax",@progbits
	.align	128
        .global         triton_poi_fused__native_batch_norm_legit_no_training_relu_14
        .type           triton_poi_fused__native_batch_norm_legit_no_training_relu_14,@function
        .size           triton_poi_fused__native_batch_norm_legit_no_training_relu_14,(.L_x_1 - triton_poi_fused__native_batch_norm_legit_no_training_relu_14)
        .other          triton_poi_fused__native_batch_norm_legit_no_training_relu_14,@"STO_CUDA_ENTRY STV_DEFAULT"
triton_poi_fused__native_batch_norm_legit_no_training_relu_14:
.text.triton_poi_fused__native_batch_norm_legit_no_training_relu_14:
[----:B------:R-:W-:Y:S01]  /*0000*/  LDC R1, c[0x0][0x28] ;  /* 0x00000a00ff017b82 */ /* 0x000fe20000000800 */
[----:B------:R-:W1:Y:S07]  /*0010*/  S2R R0, SR_TID.X ;  /* 0x0000000000007919 */ /* 0x000e6e0000002100 */
[----:B------:R-:W2:Y:S01]  /*0020*/  LDC.64 R4, c[0x0][0x220] ;  /* 0x00008800ff047b82 */ /* 0x000ea20000000a00 */
[----:B------:R-:W-:Y:S01]  /*0030*/  ULDC.64 UR4, c[0x0][0x208] ;  /* 0x0000820000047ab9 */ /* 0x000fe20000000a00 */
[----:B------:R-:W3:Y:S06]  /*0040*/  S2R R7, SR_CTAID.X ;  /* 0x0000000000077919 */ /* 0x000eec0000002500 */
[----:B------:R-:W4:Y:S08]  /*0050*/  LDC.64 R12, c[0x0][0x218] ;  /* 0x00008600ff0c7b82 */ /* 0x000f300000000a00 */
[----:B------:R-:W5:Y:S08]  /*0060*/  LDC.64 R22, c[0x0][0x210] ;  /* 0x00008400ff167b82 */ /* 0x000f700000000a00 */
[----:B------:R-:W5:Y:S01]  /*0070*/  LDC.64 R20, c[0x0][0x228] ;  /* 0x00008a00ff147b82 */ /* 0x000f620000000a00 */
[----:B-1----:R-:W-:-:S07]  /*0080*/  SHF.L.U32 R0, R0, 0x2, RZ ;  /* 0x0000000200007819 */ /* 0x002fce00000006ff */
[----:B------:R-:W1:Y:S01]  /*0090*/  LDC.64 R24, c[0x0][0x230] ;  /* 0x00008c00ff187b82 */ /* 0x000e620000000a00 */
[----:B---3--:R-:W-:Y:S02]  /*00a0*/  SHF.R.S32.HI R3, RZ, 0x15, R7 ;  /* 0x00000015ff037819 */ /* 0x008fe40000011407 */
[----:B------:R-:W-:Y:S02]  /*00b0*/  LOP3.LUT R0, R0, 0x1fc, RZ, 0xc0, !PT ;  /* 0x000001fc00007812 */ /* 0x000fe400078ec0ff */
[----:B------:R-:W-:Y:S02]  /*00c0*/  SGXT R3, R3, 0x1 ;  /* 0x000000010303781a */ /* 0x000fe40000000200 */
[----:B------:R-:W-:-:S04]  /*00d0*/  LEA R0, R7, R0, 0xa ;  /* 0x0000000007007211 */ /* 0x000fc800078e50ff */
[----:B------:R-:W-:-:S04]  /*00e0*/  LEA.HI R3, R3, R0, RZ, 0x8 ;  /* 0x0000000003037211 */ /* 0x000fc800078f40ff */
[----:B------:R-:W-:-:S04]  /*00f0*/  LOP3.LUT R3, R3, 0xffffff00, RZ, 0xc0, !PT ;  /* 0xffffff0003037812 */ /* 0x000fc800078ec0ff */
[----:B------:R-:W-:-:S05]  /*0100*/  IADD3 R3, R0, -R3, RZ ;  /* 0x8000000300037210 */ /* 0x000fca0007ffe0ff */
[----:B--2---:R-:W-:-:S06]  /*0110*/  IMAD.WIDE R4, R3, 0x4, R4 ;  /* 0x0000000403047825 */ /* 0x004fcc00078e0204 */
[----:B------:R-:W2:Y:S01]  /*0120*/  LDG.E.EL.128 R4, desc[UR4][R4.64] ;  /* 0x0000000404047981 */ /* 0x000ea2000c2e1d00 */
[----:B----4-:R-:W-:-:S04]  /*0130*/  IMAD.WIDE R12, R3, 0x4, R12 ;  /* 0x00000004030c7825 */ /* 0x010fc800078e020c */
[----:B-----5:R-:W-:Y:S02]  /*0140*/  IMAD.WIDE R22, R0, 0x4, R22 ;  /* 0x0000000400167825 */ /* 0x020fe400078e0216 */
[----:B------:R-:W3:Y:S02]  /*0150*/  LDG.E.EL.128 R12, desc[UR4][R12.64] ;  /* 0x000000040c0c7981 */ /* 0x000ee4000c2e1d00 */
[C---:B0-----:R-:W-:Y:S02]  /*0160*/  IMAD.WIDE R20, R3.reuse, 0x4, R20 ;  /* 0x0000000403147825 */ /* 0x041fe400078e0214 */
[----:B------:R-:W3:Y:S02]  /*0170*/  LDG.E.128 R16, desc[UR4][R22.64+0x800] ;  /* 0x0008000416107981 */ /* 0x000ee4000c1e1d00 */
[----:B-1----:R-:W-:-:S04]  /*0180*/  IMAD.WIDE R24, R3, 0x4, R24 ;  /* 0x0000000403187825 */ /* 0x002fc800078e0218 */
[----:B--2---:R-:W-:Y:S01]  /*0190*/  FADD R6, R6, 9.9999997473787516356e-06 ;  /* 0x3727c5ac06067421 */ /* 0x004fe20000000000 */
[----:B------:R-:W-:Y:S01]  /*01a0*/  FADD R2, R4, 9.9999997473787516356e-06 ;  /* 0x3727c5ac04027421 */ /* 0x000fe20000000000 */
[----:B------:R-:W-:-:S03]  /*01b0*/  FADD R8, R5, 9.9999997473787516356e-06 ;  /* 0x3727c5ac05087421 */ /* 0x000fc60000000000 */
[----:B------:R-:W0:Y:S08]  /*01c0*/  MUFU.SQRT R26, R2 ;  /* 0x00000002001a7308 */ /* 0x000e300000002000 */
[----:B------:R-:W1:Y:S01]  /*01d0*/  MUFU.SQRT R6, R6 ;  /* 0x0000000600067308 */ /* 0x000e620000002000 */
[----:B0-----:R-:W-:-:S07]  /*01e0*/  FSETP.GT.AND P0, PT, R26, 8.50705917302346158658e+37, PT ;  /* 0x7e8000001a00780b */ /* 0x001fce0003f04000 */
[----:B------:R0:W2:Y:S01]  /*01f0*/  MUFU.SQRT R27, R8 ;  /* 0x00000008001b7308 */ /* 0x0000a20000002000 */
[----:B------:R-:W-:Y:S02]  /*0200*/  FSETP.GEU.AND P3, PT, R26, 1.175494350822287508e-38, PT ;  /* 0x008000001a00780b */ /* 0x000fe40003f6e000 */
[C---:B-1----:R-:W-:Y:S02]  /*0210*/  FSETP.GT.AND P2, PT, R6.reuse, 8.50705917302346158658e+37, PT ;  /* 0x7e8000000600780b */ /* 0x042fe40003f44000 */
[----:B------:R-:W-:Y:S01]  /*0220*/  FSETP.GEU.AND P5, PT, R6, 1.175494350822287508e-38, PT ;  /* 0x008000000600780b */ /* 0x000fe20003fae000 */
[----:B------:R-:W-:Y:S01]  /*0230*/  HFMA2.MMA R2, -RZ, RZ, 1.625, 0 ;  /* 0x3e800000ff027435 */ /* 0x000fe200000001ff */
[----:B0-----:R-:W4:Y:S01]  /*0240*/  LDG.E.128 R8, desc[UR4][R22.64] ;  /* 0x0000000416087981 */ /* 0x001f22000c1e1d00 */
[----:B------:R-:W-:Y:S01]  /*0250*/  @P0 FMUL R26, R26, 0.25 ;  /* 0x3e8000001a1a0820 */ /* 0x000fe20000400000 */
[----:B--2---:R-:W-:-:S05]  /*0260*/  FSETP.GT.AND P1, PT, R27, 8.50705917302346158658e+37, PT ;  /* 0x7e8000001b00780b */ /* 0x004fca0003f24000 */
[----:B------:R-:W-:Y:S01]  /*0270*/  @!P3 FMUL R26, R26, 16777216 ;  /* 0x4b8000001a1ab820 */ /* 0x000fe20000400000 */
[C---:B------:R-:W-:Y:S01]  /*0280*/  FSETP.GEU.AND P4, PT, R27.reuse, 1.175494350822287508e-38, PT ;  /* 0x008000001b00780b */ /* 0x040fe20003f8e000 */
[----:B------:R-:W-:Y:S02]  /*0290*/  @P2 FMUL R6, R6, 0.25 ;  /* 0x3e80000006062820 */ /* 0x000fe40000400000 */
[----:B------:R0:W1:Y:S01]  /*02a0*/  MUFU.RCP R5, R26 ;  /* 0x0000001a00057308 */ /* 0x0000620000001000 */
[----:B------:R-:W2:Y:S01]  /*02b0*/  LDG.E.EL.128 R20, desc[UR4][R20.64] ;  /* 0x0000000414147981 */ /* 0x000ea2000c2e1d00 */
[----:B------:R-:W-:Y:S02]  /*02c0*/  @!P5 FMUL R6, R6, 16777216 ;  /* 0x4b8000000606d820 */ /* 0x000fe40000400000 */
[----:B------:R-:W-:-:S04]  /*02d0*/  @P1 FMUL R27, R27, 0.25 ;  /* 0x3e8000001b1b1820 */ /* 0x000fc80000400000 */
[----:B------:R-:W5:Y:S02]  /*02e0*/  MUFU.RCP R6, R6 ;  /* 0x0000000600067308 */ /* 0x000f640000001000 */
[----:B------:R-:W-:Y:S01]  /*02f0*/  @!P4 FMUL R27, R27, 16777216 ;  /* 0x4b8000001b1bc820 */ /* 0x000fe20000400000 */
[----:B0-----:R-:W-:-:S05]  /*0300*/  FSEL R26, R2, 1, P0 ;  /* 0x3f800000021a7808 */ /* 0x001fca0000000000 */
[----:B------:R0:W-:Y:S01]  /*0310*/  MUFU.RCP R4, R27 ;  /* 0x0000001b00047308 */ /* 0x0001e20000001000 */
[----:B------:R-:W-:Y:S01]  /*0320*/  @!P3 FMUL R26, R26, 16777216 ;  /* 0x4b8000001a1ab820 */ /* 0x000fe20000400000 */
[----:B0-----:R-:W-:-:S03]  /*0330*/  FSEL R27, R2, 1, P2 ;  /* 0x3f800000021b7808 */ /* 0x001fc60001000000 */
[----:B-1----:R-:W-:Y:S02]  /*0340*/  FMUL R3, R5, R26 ;  /* 0x0000001a05037220 */ /* 0x002fe40000400000 */
[----:B------:R-:W-:-:S04]  /*0350*/  @!P5 FMUL R27, R27, 16777216 ;  /* 0x4b8000001b1bd820 */ /* 0x000fc80000400000 */
[----:B-----5:R-:W-:Y:S02]  /*0360*/  FMUL R5, R6, R27 ;  /* 0x0000001b06057220 */ /* 0x020fe40000400000 */
[----:B------:R-:W2:Y:S01]  /*0370*/  LDG.E.EL.128 R24, desc[UR4][R24.64] ;  /* 0x0000000418187981 */ /* 0x000ea2000c2e1d00 */
[----:B------:R-:W-:-:S04]  /*0380*/  FADD R7, R7, 9.9999997473787516356e-06 ;  /* 0x3727c5ac07077421 */ /* 0x000fc80000000000 */
[----:B------:R0:W1:Y:S01]  /*0390*/  MUFU.SQRT R28, R7 ;  /* 0x00000007001c7308 */ /* 0x0000620000002000 */
[----:B------:R-:W-:Y:S01]  /*03a0*/  FSEL R29, R2, 1, P1 ;  /* 0x3f800000021d7808 */ /* 0x000fe20000800000 */
[----:B0-----:R-:W0:Y:S01]  /*03b0*/  LDC.64 R6, c[0x0][0x238] ;  /* 0x00008e00ff067b82 */ /* 0x001e220000000a00 */
[C---:B-1----:R-:W-:Y:S02]  /*03c0*/  FSETP.GT.AND P0, PT, R28.reuse, 8.50705917302346158658e+37, PT ;  /* 0x7e8000001c00780b */ /* 0x042fe40003f04000 */
[----:B------:R-:W-:-:S11]  /*03d0*/  FSETP.GEU.AND P1, PT, R28, 1.175494350822287508e-38, PT ;  /* 0x008000001c00780b */ /* 0x000fd60003f2e000 */
[----:B------:R-:W-:-:S04]  /*03e0*/  @P0 FMUL R28, R28, 0.25 ;  /* 0x3e8000001c1c0820 */ /* 0x000fc80000400000 */
[----:B------:R-:W-:Y:S01]  /*03f0*/  @!P1 FMUL R28, R28, 16777216 ;  /* 0x4b8000001c1c9820 */ /* 0x000fe20000400000 */
[----:B------:R-:W-:-:S05]  /*0400*/  @!P4 FMUL R29, R29, 16777216 ;  /* 0x4b8000001d1dc820 */ /* 0x000fca0000400000 */
[----:B------:R-:W1:Y:S01]  /*0410*/  MUFU.RCP R28, R28 ;  /* 0x0000001c001c7308 */ /* 0x000e620000001000 */
[----:B------:R-:W-:Y:S01]  /*0420*/  FMUL R4, R4, R29 ;  /* 0x0000001d04047220 */ /* 0x000fe20000400000 */
[----:B------:R-:W-:-:S05]  /*0430*/  FSEL R29, R2, 1, P0 ;  /* 0x3f800000021d7808 */ /* 0x000fca0000000000 */
[----:B------:R-:W-:Y:S01]  /*0440*/  @!P1 FMUL R29, R29, 16777216 ;  /* 0x4b8000001d1d9820 */ /* 0x000fe20000400000 */
[----:B---3--:R-:W-:Y:S01]  /*0450*/  FADD R19, R19, -R15 ;  /* 0x8000000f13137221 */ /* 0x008fe20000000000 */
[----:B------:R-:W-:Y:S01]  /*0460*/  FADD R16, R16, -R12 ;  /* 0x8000000c10107221 */ /* 0x000fe20000000000 */
[----:B------:R-:W-:Y:S01]  /*0470*/  FADD R18, R18, -R14 ;  /* 0x8000000e12127221 */ /* 0x000fe20000000000 */
[----:B-1----:R-:W-:Y:S01]  /*0480*/  FMUL R2, R28, R29 ;  /* 0x0000001d1c027220 */ /* 0x002fe20000400000 */
[----:B------:R-:W-:Y:S01]  /*0490*/  FADD R17, R17, -R13 ;  /* 0x8000000d11117221 */ /* 0x000fe20000000000 */
[----:B----4-:R-:W-:Y:S01]  /*04a0*/  FADD R11, R11, -R15 ;  /* 0x8000000f0b0b7221 */ /* 0x010fe20000000000 */
[----:B------:R-:W-:Y:S01]  /*04b0*/  FADD R8, R8, -R12 ;  /* 0x8000000c08087221 */ /* 0x000fe20000000000 */
[----:B------:R-:W-:Y:S02]  /*04c0*/  FADD R12, R10, -R14 ;  /* 0x8000000e0a0c7221 */ /* 0x000fe40000000000 */
[C---:B------:R-:W-:Y:S01]  /*04d0*/  FMUL R10, R2.reuse, R11 ;  /* 0x0000000b020a7220 */ /* 0x040fe20000400000 */
[----:B------:R-:W-:Y:S01]  /*04e0*/  FMUL R2, R2, R19 ;  /* 0x0000001302027220 */ /* 0x000fe20000400000 */
[----:B------:R-:W-:Y:S01]  /*04f0*/  FADD R9, R9, -R13 ;  /* 0x8000000d09097221 */ /* 0x000fe20000000000 */
[C---:B------:R-:W-:Y:S01]  /*0500*/  FMUL R11, R5.reuse, R12 ;  /* 0x0000000c050b7220 */ /* 0x040fe20000400000 */
[----:B------:R-:W-:Y:S01]  /*0510*/  FMUL R5, R5, R18 ;  /* 0x0000001205057220 */ /* 0x000fe20000400000 */
[C---:B------:R-:W-:Y:S01]  /*0520*/  FMUL R15, R3.reuse, R8 ;  /* 0x00000008030f7220 */ /* 0x040fe20000400000 */
[C---:B------:R-:W-:Y:S01]  /*0530*/  FMUL R8, R4.reuse, R17 ;  /* 0x0000001104087220 */ /* 0x040fe20000400000 */
[----:B------:R-:W-:Y:S01]  /*0540*/  FMUL R13, R3, R16 ;  /* 0x00000010030d7220 */ /* 0x000fe20000400000 */
[----:B------:R-:W-:Y:S01]  /*0550*/  FMUL R12, R4, R9 ;  /* 0x00000009040c7220 */ /* 0x000fe20000400000 */
[----:B--2---:R-:W-:Y:S01]  /*0560*/  FFMA R2, R23, R2, R27 ;  /* 0x0000000217027223 */ /* 0x004fe2000000001b */
[----:B------:R-:W-:Y:S01]  /*0570*/  FFMA R5, R22, R5, R26 ;  /* 0x0000000516057223 */ /* 0x000fe2000000001a */
[----:B------:R-:W-:Y:S01]  /*0580*/  FFMA R8, R21, R8, R25 ;  /* 0x0000000815087223 */ /* 0x000fe20000000019 */
[----:B------:R-:W-:Y:S01]  /*0590*/  FFMA R10, R23, R10, R27 ;  /* 0x0000000a170a7223 */ /* 0x000fe2000000001b */
[C-C-:B------:R-:W-:Y:S01]  /*05a0*/  FFMA R3, R20.reuse, R15, R24.reuse ;  /* 0x0000000f14037223 */ /* 0x140fe20000000018 */
[----:B------:R-:W-:Y:S01]  /*05b0*/  FFMA R4, R20, R13, R24 ;  /* 0x0000000d14047223 */ /* 0x000fe20000000018 */
[----:B------:R-:W-:Y:S01]  /*05c0*/  FFMA R9, R21, R12, R25 ;  /* 0x0000000c15097223 */ /* 0x000fe20000000019 */
[----:B------:R-:W-:Y:S01]  /*05d0*/  FFMA R22, R22, R11, R26 ;  /* 0x0000000b16167223 */ /* 0x000fe2000000001a */
[----:B------:R-:W-:Y:S01]  /*05e0*/  FSETP.GEU.AND P6, PT, R2, RZ, PT ;  /* 0x000000ff0200720b */ /* 0x000fe20003fce000 */
[----:B0-----:R-:W-:Y:S01]  /*05f0*/  IMAD.WIDE R12, R0, 0x4, R6 ;  /* 0x00000004000c7825 */ /* 0x001fe200078e0206 */
[----:B------:R-:W-:-:S02]  /*0600*/  FSETP.GEU.AND P5, PT, R5, RZ, PT ;  /* 0x000000ff0500720b */ /* 0x000fc40003fae000 */
[----:B------:R-:W-:Y:S02]  /*0610*/  FSETP.GEU.AND P4, PT, R8, RZ, PT ;  /* 0x000000ff0800720b */ /* 0x000fe40003f8e000 */
[----:B------:R-:W-:Y:S02]  /*0620*/  FSETP.GEU.AND P3, PT, R10, RZ, PT ;  /* 0x000000ff0a00720b */ /* 0x000fe40003f6e000 */
[----:B------:R-:W-:Y:S02]  /*0630*/  SEL R7, R2, RZ, P6 ;  /* 0x000000ff02077207 */ /* 0x000fe40003000000 */
[----:B------:R-:W-:Y:S02]  /*0640*/  FSETP.GEU.AND P0, PT, R4, RZ, PT ;  /* 0x000000ff0400720b */ /* 0x000fe40003f0e000 */
[----:B------:R-:W-:Y:S02]  /*0650*/  FSETP.GEU.AND P2, PT, R22, RZ, PT ;  /* 0x000000ff1600720b */ /* 0x000fe40003f4e000 */
[----:B------:R-:W-:-:S02]  /*0660*/  FSETP.GEU.AND P1, PT, R9, RZ, PT ;  /* 0x000000ff0900720b */ /* 0x000fc40003f2e000 */
[----:B------:R-:W-:Y:S02]  /*0670*/  FSETP.GEU.AND P6, PT, R3, RZ, PT ;  /* 0x000000ff0300720b */ /* 0x000fe40003fce000 */
[----:B------:R-:W-:Y:S02]  /*0680*/  SEL R6, R5, RZ, P5 ;  /* 0x000000ff05067207 */ /* 0x000fe40002800000 */
[----:B------:R-:W-:Y:S02]  /*0690*/  SEL R5, R8, RZ, P4 ;  /* 0x000000ff08057207 */ /* 0x000fe40002000000 */
[----:B------:R-:W-:Y:S02]  /*06a0*/  SEL R11, R10, RZ, P3 ;  /* 0x000000ff0a0b7207 */ /* 0x000fe40001800000 */
[----:B------:R-:W-:Y:S02]  /*06b0*/  SEL R10, R22, RZ, P2 ;  /* 0x000000ff160a7207 */ /* 0x000fe40001000000 */
[----:B------:R-:W-:-:S02]  /*06c0*/  SEL R9, R9, RZ, P1 ;  /* 0x000000ff09097207 */ /* 0x000fc40000800000 */
[----:B------:R-:W-:Y:S02]  /*06d0*/  SEL R8, R3, RZ, P6 ;  /* 0x000000ff03087207 */ /* 0x000fe40003000000 */
[----:B------:R-:W-:-:S03]  /*06e0*/  SEL R4, R4, RZ, P0 ;  /* 0x000000ff04047207 */ /* 0x000fc60000000000 */
[----:B------:R-:W-:Y:S04]  /*06f0*/  STG.E.128 desc[UR4][R12.64], R8 ;  /* 0x000000080c007986 */ /* 0x000fe8000c101d04 */
[----:B------:R-:W-:Y:S01]  /*0700*/  STG.E.128 desc[UR4][R12.64+0x800], R4 ;  /* 0x000800040c007986 */ /* 0x000fe2000c101d04 */
[----:B------:R-:W-:Y:S05]  /*0710*/  EXIT ;  /* 0x000000000000794d */ /* 0x000fea0003800000 */
.L_x_0:
[----:B------:R-:W-:-:S00]  /*0720*/  BRA `(.L_x_0) ;  /* 0xfffffffc00fc7947 */ /* 0x000fc0000383ffff */
[----:B------:R-:W-:-:S00]  /*0730*/  NOP ;  /* 0x0000000000007918 */ /* 0x000fc00000000000 */
        /* <DEDUP_REMOVED lines=12> */
.L_x_1:


//--------------------- .nv.global.init           --------------------------
	.section	.nv.global.init,"aw",@progbits
.nv.global.init:
	.type		_$_str,@object
	.size		_$_str,(_$_str_$_2 - _$_str)
_$_str:
        /*0000*/ 	.byte	0x5f, 0x5f, 0x43, 0x55, 0x44, 0x41, 0x5f, 0x46, 0x54, 0x5a, 0x00
	.type		_$_str_$_2,@object
	.size		_$_str_$_2,(.L_1 - _$_str_$_2)
_$_str_$_2:
        /*000b*/ 	.byte	0x5f, 0x5f, 0x43, 0x55, 0x44, 0x41, 0x5f, 0x50, 0x52, 0x45, 0x43, 0x5f, 0x53, 0x51, 0x52, 0x54
        /*001b*/ 	.byte	0x00
.L_1:


//--------------------- .nv.constant0.triton_poi_fused__native_batch_norm_legit_no_training_relu_14 --------------------------
	.section	.nv.constant0.triton_poi_fused__native_batch_norm_legit_no_training_relu_14,"a",@progbits
	.sectionflags	@""
	.align	4
.nv.constant0.triton_poi_fused__native_batch_norm_legit_no_training_relu_14:
	.zero		580
